//
// Generated by NVIDIA NVVM Compiler
//
// Compiler Build ID: CL-36424714
// Cuda compilation tools, release 13.0, V13.0.88
// Based on NVVM 20.0.0
//

.version 9.0
.target sm_100
.address_size 64

	// .globl	_Z9twinPrimePi
// _ZZ9twinPrimePiE5cache has been demoted

.visible .entry _Z9twinPrimePi(
	.param .u64 .ptr .align 1 _Z9twinPrimePi_param_0
)
{
	.reg .pred 	%p<2>;
	.reg .b32 	%r<14>;
	.reg .b64 	%rd<5>;
	// demoted variable
	.shared .align 4 .b8 _ZZ9twinPrimePiE5cache[2048];
	ld.param.u64 	%rd1, [_Z9twinPrimePi_param_0];
	cvta.to.global.u64 	%rd2, %rd1;
	mov.u32 	%r1, %tid.x;
	mov.u32 	%r2, %ctaid.x;
	mov.u32 	%r3, %ntid.x;
	mad.lo.s32 	%r4, %r2, %r3, %r1;
	shr.u32 	%r5, %r4, 31;
	add.s32 	%r6, %r4, %r5;
	shr.u32 	%r7, %r6, 1;
	and.b32  	%r8, %r4, 1;
	setp.eq.b32 	%p1, %r8, 1;
	selp.b32 	%r9, 1, -1, %p1;
	mad.lo.s32 	%r10, %r7, 6, %r9;
	shl.b32 	%r11, %r1, 2;
	mov.u32 	%r12, _ZZ9twinPrimePiE5cache;
	add.s32 	%r13, %r12, %r11;
	st.shared.u32 	[%r13], %r10;
	mul.wide.s32 	%rd3, %r4, 4;
	add.s64 	%rd4, %rd2, %rd3;
	st.global.u32 	[%rd4], %r10;
	ret;

}


// ===== COMPILED SASS (sm_100) =====

	.target	sm_100

	.elftype	@"ET_EXEC"


//--------------------- .note.nv.tkinfo           --------------------------
	.section	.note.nv.tkinfo,"",@"SHT_NOTE"
	.sectionflags	@"SHF_NOTE_NV_TKINFO"
	.tkinfo
        /*0018*/ 	.word	0x00000002
        /*0030*/ 	.string	""
        /*0030*/ 	.string	"ptxas"
        /*0030*/ 	.string	"Cuda compilation tools, release 13.0, V13.0.88"
        /*0030*/ 	.string	"Build cuda_13.0.r13.0/compiler.36424714_0"
        /*0030*/ 	.string	"-arch sm_100 -m 64 "



//--------------------- .note.nv.cuinfo           --------------------------
	.section	.note.nv.cuinfo,"",@"SHT_NOTE"
	.sectionflags	@"SHF_NOTE_NV_CUINFO"
        /*0018*/ 	.short	0x0002
        /*001a*/ 	.short	0x0064
        /*001c*/ 	.short	0x0082
	.zero		2


//--------------------- .nv.info                  --------------------------
	.section	.nv.info,"",@"SHT_CUDA_INFO"
	.align	4


	//----- nvinfo : EIATTR_REGCOUNT
	.align		4
        /*0000*/ 	.byte	0x04, 0x2f
        /*0002*/ 	.short	(.L_1 - .L_0)
	.align		4
.L_0:
        /*0004*/ 	.word	index@(_Z9twinPrimePi)
        /*0008*/ 	.word	0x0000000a


	//----- nvinfo : EIATTR_FRAME_SIZE
	.align		4
.L_1:
        /*000c*/ 	.byte	0x04, 0x11
        /*000e*/ 	.short	(.L_3 - .L_2)
	.align		4
.L_2:
        /*0010*/ 	.word	index@(_Z9twinPrimePi)
        /*0014*/ 	.word	0x00000000


	//----- nvinfo : EIATTR_MIN_STACK_SIZE
	.align		4
.L_3:
        /*0018*/ 	.byte	0x04, 0x12
        /*001a*/ 	.short	(.L_5 - .L_4)
	.align		4
.L_4:
        /*001c*/ 	.word	index@(_Z9twinPrimePi)
        /*0020*/ 	.word	0x00000000
.L_5:


//--------------------- .nv.compat                --------------------------
	.section	.nv.compat,"",@"SHT_CUDA_COMPAT_INFO"
	.align	4
        /*0000*/ 	.byte	0x02, 0x09, 0x00, 0x00, 0x02, 0x02, 0x01, 0x00, 0x02, 0x05, 0x05, 0x00, 0x03, 0x07, 0x01, 0x01
        /*0010*/ 	.byte	0x02, 0x03, 0x00, 0x00, 0x02, 0x06, 0x01, 0x00, 0x04, 0x0b, 0x08, 0x00, 0x09, 0x00, 0x00, 0x00
        /*0020*/ 	.byte	0x00, 0x00, 0x00, 0x00


//--------------------- .nv.info._Z9twinPrimePi   --------------------------
	.section	.nv.info._Z9twinPrimePi,"",@"SHT_CUDA_INFO"
	.sectionflags	@""
	.align	4


	//----- nvinfo : EIATTR_CUDA_API_VERSION
	.align		4
        /*0000*/ 	.byte	0x04, 0x37
        /*0002*/ 	.short	(.L_7 - .L_6)
.L_6:
        /*0004*/ 	.word	0x00000082


	//----- nvinfo : EIATTR_KPARAM_INFO
	.align		4
.L_7:
        /*0008*/ 	.byte	0x04, 0x17
        /*000a*/ 	.short	(.L_9 - .L_8)
.L_8:
        /*000c*/ 	.word	0x00000000
        /*0010*/ 	.short	0x0000
        /*0012*/ 	.short	0x0000
        /*0014*/ 	.byte	0x00, 0xf5, 0x21, 0x00


	//----- nvinfo : EIATTR_SPARSE_MMA_MASK
	.align		4
.L_9:
        /*0018*/ 	.byte	0x03, 0x50
        /*001a*/ 	.short	0x0000


	//----- nvinfo : EIATTR_MAXREG_COUNT
	.align		4
        /*001c*/ 	.byte	0x03, 0x1b
        /*001e*/ 	.short	0x00ff


	//----- nvinfo : EIATTR_MERCURY_ISA_VERSION
	.align		4
        /*0020*/ 	.byte	0x03, 0x5f
        /*0022*/ 	.short	0x0101


	//----- nvinfo : EIATTR_VRC_CTA_INIT_COUNT
	.align		4
        /*0024*/ 	.byte	0x02, 0x4a
	.zero		1
	.zero		1


	//----- nvinfo : EIATTR_EXIT_INSTR_OFFSETS
	.align		4
        /*0028*/ 	.byte	0x04, 0x1c
        /*002a*/ 	.short	(.L_11 - .L_10)


	//   ....[0]....
.L_10:
        /*002c*/ 	.word	0x00000150


	//----- nvinfo : EIATTR_CBANK_PARAM_SIZE
	.align		4
.L_11:
        /*0030*/ 	.byte	0x03, 0x19
        /*0032*/ 	.short	0x0008


	//----- nvinfo : EIATTR_PARAM_CBANK
	.align		4
        /*0034*/ 	.byte	0x04, 0x0a
        /*0036*/ 	.short	(.L_13 - .L_12)
	.align		4
.L_12:
        /*0038*/ 	.word	index@(.nv.constant0._Z9twinPrimePi)
        /*003c*/ 	.short	0x0380
        /*003e*/ 	.short	0x0008


	//----- nvinfo : EIATTR_SW_WAR
	.align		4
.L_13:
        /*0040*/ 	.byte	0x04, 0x36
        /*0042*/ 	.short	(.L_15 - .L_14)
.L_14:
        /*0044*/ 	.word	0x00000008
.L_15:


//--------------------- .nv.callgraph             --------------------------
	.section	.nv.callgraph,"",@"SHT_CUDA_CALLGRAPH"
	.align	4
	.sectionentsize	8
	.align		4
        /*0000*/ 	.word	0x00000000
	.align		4
        /*0004*/ 	.word	0xffffffff
	.align		4
        /*0008*/ 	.word	0x00000000
	.align		4
        /*000c*/ 	.word	0xfffffffe
	.align		4
        /*0010*/ 	.word	0x00000000
	.align		4
        /*0014*/ 	.word	0xfffffffd
	.align		4
        /*0018*/ 	.word	0x00000000
	.align		4
        /*001c*/ 	.word	0xfffffffc


//--------------------- .text._Z9twinPrimePi      --------------------------
	.section	.text._Z9twinPrimePi,"ax",@progbits
	.align	128
        .global         _Z9twinPrimePi
        .type           _Z9twinPrimePi,@function
        .size           _Z9twinPrimePi,(.L_x_1 - _Z9twinPrimePi)
        .other          _Z9twinPrimePi,@"STO_CUDA_ENTRY STV_DEFAULT"
_Z9twinPrimePi:
.text._Z9twinPrimePi:
[----:B------:R-:W-:Y:S01]  /*0000*/  LDC R1, c[0x0][0x37c] ;  /* 0x0000df00ff017b82 */ /* 0x000fe20000000800 */
[----:B------:R-:W0:Y:S07]  /*0010*/  S2R R4, SR_TID.X ;  /* 0x0000000000047919 */ /* 0x000e2e0000002100 */
[----:B------:R-:W0:Y:S01]  /*0020*/  S2UR UR4, SR_CTAID.X ;  /* 0x00000000000479c3 */ /* 0x000e220000002500 */
[----:B------:R-:W1:Y:S01]  /*0030*/  LDCU.64 UR6, c[0x0][0x358] ;  /* 0x00006b00ff0677ac */ /* 0x000e620008000a00 */
[----:B------:R-:W-:-:S06]  /*0040*/  IMAD.MOV.U32 R7, RZ, RZ, 0x1 ;  /* 0x00000001ff077424 */ /* 0x000fcc00078e00ff */
[----:B------:R-:W0:Y:S08]  /*0050*/  LDC R5, c[0x0][0x360] ;  /* 0x0000d800ff057b82 */ /* 0x000e300000000800 */
[----:B------:R-:W2:Y:S08]  /*0060*/  S2UR UR5, SR_CgaCtaId ;  /* 0x00000000000579c3 */ /* 0x000eb00000008800 */
[----:B------:R-:W3:Y:S01]  /*0070*/  LDC.64 R2, c[0x0][0x380] ;  /* 0x0000e000ff027b82 */ /* 0x000ee20000000a00 */
[----:B0-----:R-:W-:Y:S01]  /*0080*/  IMAD R5, R5, UR4, R4 ;  /* 0x0000000405057c24 */ /* 0x001fe2000f8e0204 */
[----:B------:R-:W-:-:S04]  /*0090*/  UMOV UR4, 0x400 ;  /* 0x0000040000047882 */ /* 0x000fc80000000000 */
[----:B------:R-:W-:Y:S01]  /*00a0*/  LOP3.LUT R0, R5, 0x1, RZ, 0xc0, !PT ;  /* 0x0000000105007812 */ /* 0x000fe200078ec0ff */
[----:B--2---:R-:W-:-:S03]  /*00b0*/  ULEA UR4, UR5, UR4, 0x18 ;  /* 0x0000000405047291 */ /* 0x004fc6000f8ec0ff */
[----:B------:R-:W-:Y:S02]  /*00c0*/  ISETP.NE.U32.AND P0, PT, R0, 0x1, PT ;  /* 0x000000010000780c */ /* 0x000fe40003f05070 */
[----:B------:R-:W-:Y:S02]  /*00d0*/  LEA.HI R0, R5, R5, RZ, 0x1 ;  /* 0x0000000505007211 */ /* 0x000fe400078f08ff */
[----:B------:R-:W-:Y:S02]  /*00e0*/  SEL R7, R7, 0xffffffff, !P0 ;  /* 0xffffffff07077807 */ /* 0x000fe40004000000 */
[----:B------:R-:W-:Y:S01]  /*00f0*/  SHF.R.U32.HI R0, RZ, 0x1, R0 ;  /* 0x00000001ff007819 */ /* 0x000fe20000011600 */
[----:B---3--:R-:W-:-:S04]  /*0100*/  IMAD.WIDE R2, R5, 0x4, R2 ;  /* 0x0000000405027825 */ /* 0x008fc800078e0202 */
[----:B------:R-:W-:Y:S01]  /*0110*/  IMAD R7, R0, 0x6, R7 ;  /* 0x0000000600077824 */ /* 0x000fe200078e0207 */
[----:B------:R-:W-:-:S04]  /*0120*/  LEA R0, R4, UR4, 0x2 ;  /* 0x0000000404007c11 */ /* 0x000fc8000f8e10ff */
[----:B-1----:R-:W-:Y:S04]  /*0130*/  STG.E desc[UR6][R2.64], R7 ;  /* 0x0000000702007986 */ /* 0x002fe8000c101906 */
[----:B------:R-:W-:Y:S01]  /*0140*/  STS [R0], R7 ;  /* 0x0000000700007388 */ /* 0x000fe20000000800 */
[----:B------:R-:W-:Y:S05]  /*0150*/  EXIT ;  /* 0x000000000000794d */ /* 0x000fea0003800000 */
.L_x_0:
[----:B------:R-:W-:-:S00]  /*0160*/  BRA `(.L_x_0) ;  /* 0xfffffffc00fc7947 */ /* 0x000fc0000383ffff */
[----:B------:R-:W-:-:S00]  /*0170*/  NOP ;  /* 0x0000000000007918 */ /* 0x000fc00000000000 */
        /* <DEDUP_REMOVED lines=8> */
.L_x_1:


//--------------------- .nv.shared._Z9twinPrimePi --------------------------
	.section	.nv.shared._Z9twinPrimePi,"aw",@nobits
	.sectionflags	@""
	.align	4
.nv.shared._Z9twinPrimePi:
	.zero		3072


//--------------------- .nv.shared.reserved.0     --------------------------
	.section	.nv.shared.reserved.0,"aw",@nobits
	.weak		__nv_reservedSMEM_offset_0_alias
	.size		__nv_reservedSMEM_offset_0_alias, 0, 64
	.other		__nv_reservedSMEM_offset_0_alias,@"STO_CUDA_RESERVED_SHARED STV_DEFAULT"
__nv_reservedSMEM_offset_0_alias:
	.zero		0
	.zero		64


//--------------------- .nv.constant0._Z9twinPrimePi --------------------------
	.section	.nv.constant0._Z9twinPrimePi,"a",@progbits
	.sectionflags	@""
	.align	4
.nv.constant0._Z9twinPrimePi:
	.zero		904


//--------------------- SYMBOLS --------------------------

	.type		.nv.reservedSmem.offset0,@object
	.size		.nv.reservedSmem.offset0,0x4
	.type		.nv.reservedSmem.cap,@object
	.size		.nv.reservedSmem.cap,0x4
